	.headerflags	@"EF_CUDA_TEXMODE_UNIFIED EF_CUDA_64BIT_ADDRESS EF_CUDA_ACCELERATORS EF_CUDA_SM90 EF_CUDA_VIRTUAL_SM(EF_CUDA_SM90)"
	.elftype	@"ET_EXEC"


//--------------------- .nv.info                  --------------------------
	.section	.nv.info,"",@"SHT_CUDA_INFO"
	.align	4


	//----- nvinfo : EIATTR_REGCOUNT
	.align		4
        /*0000*/ 	.byte	0x04, 0x2f
        /*0002*/ 	.short	(.L_3 - .L_2)
	.align		4
.L_2:
        /*0004*/ 	.word	index@(triton_poi_fused__native_batch_norm_legit_no_training_add_convolution_relu_16)
        /*0008*/ 	.word	0x00000016


	//----- nvinfo : EIATTR_MIN_STACK_SIZE
	.align		4
.L_3:
        /*000c*/ 	.byte	0x04, 0x12
        /*000e*/ 	.short	(.L_5 - .L_4)
	.align		4
.L_4:
        /*0010*/ 	.word	index@(triton_poi_fused__native_batch_norm_legit_no_training_add_convolution_relu_16)
        /*0014*/ 	.word	0x00000000


	//----- nvinfo : EIATTR_FRAME_SIZE
	.align		4
.L_5:
        /*0018*/ 	.byte	0x04, 0x11
        /*001a*/ 	.short	(.L_7 - .L_6)
	.align		4
.L_6:
        /*001c*/ 	.word	index@(triton_poi_fused__native_batch_norm_legit_no_training_add_convolution_relu_16)
        /*0020*/ 	.word	0x00000000


	//----- nvinfo : EIATTR_MIN_STACK_SIZE
	.align		4
.L_7:
        /*0024*/ 	.byte	0x04, 0x12
        /*0026*/ 	.short	(.L_9 - .L_8)
	.align		4
.L_8:
        /*0028*/ 	.word	index@(triton_poi_fused__native_batch_norm_legit_no_training_add_convolution_relu_16)
        /*002c*/ 	.word	0x00000000
.L_9:


//--------------------- .nv.info.triton_poi_fused__native_batch_norm_legit_no_training_add_convolution_relu_16 --------------------------
	.section	.nv.info.triton_poi_fused__native_batch_norm_legit_no_training_add_convolution_relu_16,"",@"SHT_CUDA_INFO"
	.sectionflags	@""
	.align	4


	//----- nvinfo : EIATTR_CUDA_API_VERSION
	.align		4
        /*0000*/ 	.byte	0x04, 0x37
        /*0002*/ 	.short	(.L_11 - .L_10)
.L_10:
        /*0004*/ 	.word	0x0000007c


	//----- nvinfo : EIATTR_KPARAM_INFO
	.align		4
.L_11:
        /*0008*/ 	.byte	0x04, 0x17
        /*000a*/ 	.short	(.L_13 - .L_12)
.L_12:
        /*000c*/ 	.word	0x00000000
        /*0010*/ 	.short	0x0007
        /*0012*/ 	.short	0x0038
        /*0014*/ 	.byte	0x00, 0xf0, 0x11, 0x00


	//----- nvinfo : EIATTR_KPARAM_INFO
	.align		4
.L_13:
        /*0018*/ 	.byte	0x04, 0x17
        /*001a*/ 	.short	(.L_15 - .L_14)
.L_14:
        /*001c*/ 	.word	0x00000000
        /*0020*/ 	.short	0x0006
        /*0022*/ 	.short	0x0030
        /*0024*/ 	.byte	0x00, 0xf4, 0x21, 0x00


	//----- nvinfo : EIATTR_KPARAM_INFO
	.align		4
.L_15:
        /*0028*/ 	.byte	0x04, 0x17
        /*002a*/ 	.short	(.L_17 - .L_16)
.L_16:
        /*002c*/ 	.word	0x00000000
        /*0030*/ 	.short	0x0005
        /*0032*/ 	.short	0x0028
        /*0034*/ 	.byte	0x00, 0xf4, 0x21, 0x00


	//----- nvinfo : EIATTR_KPARAM_INFO
	.align		4
.L_17:
        /*0038*/ 	.byte	0x04, 0x17
        /*003a*/ 	.short	(.L_19 - .L_18)
.L_18:
        /*003c*/ 	.word	0x00000000
        /*0040*/ 	.short	0x0004
        /*0042*/ 	.short	0x0020
        /*0044*/ 	.byte	0x00, 0xf4, 0x21, 0x00


	//----- nvinfo : EIATTR_KPARAM_INFO
	.align		4
.L_19:
        /*0048*/ 	.byte	0x04, 0x17
        /*004a*/ 	.short	(.L_21 - .L_20)
.L_20:
        /*004c*/ 	.word	0x00000000
        /*0050*/ 	.short	0x0003
        /*0052*/ 	.short	0x0018
        /*0054*/ 	.byte	0x00, 0xf4, 0x21, 0x00


	//----- nvinfo : EIATTR_KPARAM_INFO
	.align		4
.L_21:
        /*0058*/ 	.byte	0x04, 0x17
        /*005a*/ 	.short	(.L_23 - .L_22)
.L_22:
        /*005c*/ 	.word	0x00000000
        /*0060*/ 	.short	0x0002
        /*0062*/ 	.short	0x0010
        /*0064*/ 	.byte	0x00, 0xf4, 0x21, 0x00


	//----- nvinfo : EIATTR_KPARAM_INFO
	.align		4
.L_23:
        /*0068*/ 	.byte	0x04, 0x17
        /*006a*/ 	.short	(.L_25 - .L_24)
.L_24:
        /*006c*/ 	.word	0x00000000
        /*0070*/ 	.short	0x0001
        /*0072*/ 	.short	0x0008
        /*0074*/ 	.byte	0x00, 0xf4, 0x21, 0x00


	//----- nvinfo : EIATTR_KPARAM_INFO
	.align		4
.L_25:
        /*0078*/ 	.byte	0x04, 0x17
        /*007a*/ 	.short	(.L_27 - .L_26)
.L_26:
        /*007c*/ 	.word	0x00000000
        /*0080*/ 	.short	0x0000
        /*0082*/ 	.short	0x0000
        /*0084*/ 	.byte	0x00, 0xf4, 0x21, 0x00


	//----- nvinfo : EIATTR_SPARSE_MMA_MASK
	.align		4
.L_27:
        /*0088*/ 	.byte	0x03, 0x50
        /*008a*/ 	.short	0x0000


	//----- nvinfo : EIATTR_MAXREG_COUNT
	.align		4
        /*008c*/ 	.byte	0x03, 0x1b
        /*008e*/ 	.short	0x00ff


	//----- nvinfo : EIATTR_EXIT_INSTR_OFFSETS
	.align		4
        /*0090*/ 	.byte	0x04, 0x1c
        /*0092*/ 	.short	(.L_29 - .L_28)


	//   ....[0]....
.L_28:
        /*0094*/ 	.word	0x00000450


	//----- nvinfo : EIATTR_REQNTID
	.align		4
.L_29:
        /*0098*/ 	.byte	0x04, 0x10
        /*009a*/ 	.short	(.L_31 - .L_30)
.L_30:
        /*009c*/ 	.word	0x00000100
        /*00a0*/ 	.word	0x00000001
        /*00a4*/ 	.word	0x00000001


	//----- nvinfo : EIATTR_CBANK_PARAM_SIZE
	.align		4
.L_31:
        /*00a8*/ 	.byte	0x03, 0x19
        /*00aa*/ 	.short	0x003c


	//----- nvinfo : EIATTR_PARAM_CBANK
	.align		4
        /*00ac*/ 	.byte	0x04, 0x0a
        /*00ae*/ 	.short	(.L_33 - .L_32)
	.align		4
.L_32:
        /*00b0*/ 	.word	index@(.nv.constant0.triton_poi_fused__native_batch_norm_legit_no_training_add_convolution_relu_16)
        /*00b4*/ 	.short	0x0210
        /*00b6*/ 	.short	0x003c


	//----- nvinfo : EIATTR_SW_WAR
	.align		4
.L_33:
        /*00b8*/ 	.byte	0x04, 0x36
        /*00ba*/ 	.short	(.L_35 - .L_34)
.L_34:
        /*00bc*/ 	.word	0x00000008
.L_35:


//--------------------- .nv.callgraph             --------------------------
	.section	.nv.callgraph,"",@"SHT_CUDA_CALLGRAPH"
	.align	4
	.sectionentsize	8
	.align		4
        /*0000*/ 	.word	0x00000000
	.align		4
        /*0004*/ 	.word	0xffffffff
	.align		4
        /*0008*/ 	.word	0x00000000
	.align		4
        /*000c*/ 	.word	0xfffffffe
	.align		4
        /*0010*/ 	.word	0x00000000
	.align		4
        /*0014*/ 	.word	0xfffffffd
	.align		4
        /*0018*/ 	.word	0x00000000
	.align		4
        /*001c*/ 	.word	0xfffffffc


//--------------------- .nv.constant4             --------------------------
	.section	.nv.constant4,"a",@progbits
	.align	8
	.align		8
.nv.constant4:
        /*0000*/ 	.dword	_$_str
	.align		8
        /*0008*/ 	.dword	_$_str_$_2


//--------------------- .text.triton_poi_fused__native_batch_norm_legit_no_training_add_convolution_relu_16 --------------------------
	.section	.text.triton_poi_fused__native_batch_norm_legit_no_training_add_convolution_relu_16,"ax",@progbits
	.align	128
        .global         triton_poi_fused__native_batch_norm_legit_no_training_add_convolution_relu_16
        .type           triton_poi_fused__native_batch_norm_legit_no_training_add_convolution_relu_16,@function
        .size           triton_poi_fused__native_batch_norm_legit_no_training_add_convolution_relu_16,(.L_x_1 - triton_poi_fused__native_batch_norm_legit_no_training_add_convolution_relu_16)
        .other          triton_poi_fused__native_batch_norm_legit_no_training_add_convolution_relu_16,@"STO_CUDA_ENTRY STV_DEFAULT"
triton_poi_fused__native_batch_norm_legit_no_training_add_convolution_relu_16:
.text.triton_poi_fused__native_batch_norm_legit_no_training_add_convolution_relu_16:
[----:B------:R-:W-:Y:S01]  /*0000*/  LDC R1, c[0x0][0x28] ;  /* 0x00000a00ff017b82 */ /* 0x000fe20000000800 */
[----:B------:R-:W1:Y:S07]  /*0010*/  S2R R0, SR_TID.X ;  /* 0x0000000000007919 */ /* 0x000e6e0000002100 */
[----:B------:R-:W2:Y:S01]  /*0020*/  LDC.64 R2, c[0x0][0x228] ;  /* 0x00008a00ff027b82 */ /* 0x000ea20000000a00 */
[----:B------:R-:W-:Y:S01]  /*0030*/  ULDC.64 UR4, c[0x0][0x208] ;  /* 0x0000820000047ab9 */ /* 0x000fe20000000a00 */
[----:B------:R-:W3:Y:S06]  /*0040*/  S2R R7, SR_CTAID.X ;  /* 0x0000000000077919 */ /* 0x000eec0000002500 */
[----:B------:R-:W4:Y:S08]  /*0050*/  LDC.64 R14, c[0x0][0x230] ;  /* 0x00008c00ff0e7b82 */ /* 0x000f300000000a00 */
[----:B------:R-:W5:Y:S08]  /*0060*/  LDC.64 R16, c[0x0][0x238] ;  /* 0x00008e00ff107b82 */ /* 0x000f700000000a00 */
[----:B------:R-:W4:Y:S01]  /*0070*/  LDC.64 R12, c[0x0][0x210] ;  /* 0x00008400ff0c7b82 */ /* 0x000f220000000a00 */
[----:B-1----:R-:W-:-:S07]  /*0080*/  SHF.L.U32 R0, R0, 0x1, RZ ;  /* 0x0000000100007819 */ /* 0x002fce00000006ff */
[----:B------:R-:W1:Y:S01]  /*0090*/  LDC.64 R8, c[0x0][0x240] ;  /* 0x00009000ff087b82 */ /* 0x000e620000000a00 */
[----:B---3--:R-:W-:Y:S02]  /*00a0*/  SHF.R.S32.HI R5, RZ, 0x16, R7 ;  /* 0x00000016ff057819 */ /* 0x008fe40000011407 */
[----:B------:R-:W-:Y:S02]  /*00b0*/  LOP3.LUT R0, R0, 0x1fe, RZ, 0xc0, !PT ;  /* 0x000001fe00007812 */ /* 0x000fe400078ec0ff */
[----:B------:R-:W-:Y:S02]  /*00c0*/  SGXT R5, R5, 0x1 ;  /* 0x000000010505781a */ /* 0x000fe40000000200 */
[----:B------:R-:W-:Y:S02]  /*00d0*/  LEA R10, R7, R0, 0x9 ;  /* 0x00000000070a7211 */ /* 0x000fe400078e48ff */
[----:B------:R-:W3:Y:S02]  /*00e0*/  LDC.64 R6, c[0x0][0x220] ;  /* 0x00008800ff067b82 */ /* 0x000ee40000000a00 */
[----:B------:R-:W-:-:S04]  /*00f0*/  LEA.HI R5, R5, R10, RZ, 0x5 ;  /* 0x0000000a05057211 */ /* 0x000fc800078f28ff */
[----:B------:R-:W-:-:S04]  /*0100*/  LOP3.LUT R5, R5, 0xffffffe0, RZ, 0xc0, !PT ;  /* 0xffffffe005057812 */ /* 0x000fc800078ec0ff */
[----:B------:R-:W-:Y:S02]  /*0110*/  IADD3 R0, R10, -R5, RZ ;  /* 0x800000050a007210 */ /* 0x000fe40007ffe0ff */
[----:B------:R-:W1:Y:S03]  /*0120*/  LDC.64 R4, c[0x0][0x218] ;  /* 0x00008600ff047b82 */ /* 0x000e660000000a00 */
[----:B--2---:R-:W-:-:S06]  /*0130*/  IMAD.WIDE R2, R0, 0x4, R2 ;  /* 0x0000000400027825 */ /* 0x004fcc00078e0202 */
[----:B------:R-:W2:Y:S01]  /*0140*/  LDG.E.EL.64 R2, desc[UR4][R2.64] ;  /* 0x0000000402027981 */ /* 0x000ea2000c2e1b00 */
[----:B---3--:R-:W-:-:S04]  /*0150*/  IMAD.WIDE R6, R0, 0x4, R6 ;  /* 0x0000000400067825 */ /* 0x008fc800078e0206 */
[C---:B----4-:R-:W-:Y:S02]  /*0160*/  IMAD.WIDE R14, R0.reuse, 0x4, R14 ;  /* 0x00000004000e7825 */ /* 0x050fe400078e020e */
[----:B------:R-:W3:Y:S02]  /*0170*/  LDG.E.EL.64 R6, desc[UR4][R6.64] ;  /* 0x0000000406067981 */ /* 0x000ee4000c2e1b00 */
[----:B-----5:R-:W-:Y:S02]  /*0180*/  IMAD.WIDE R16, R0, 0x4, R16 ;  /* 0x0000000400107825 */ /* 0x020fe400078e0210 */
[----:B------:R-:W4:Y:S02]  /*0190*/  LDG.E.EL.64 R14, desc[UR4][R14.64] ;  /* 0x000000040e0e7981 */ /* 0x000f24000c2e1b00 */
[C---:B01----:R-:W-:Y:S02]  /*01a0*/  IMAD.WIDE R4, R10.reuse, 0x4, R4 ;  /* 0x000000040a047825 */ /* 0x043fe400078e0204 */
[----:B------:R-:W4:Y:S04]  /*01b0*/  LDG.E.EL.64 R16, desc[UR4][R16.64] ;  /* 0x0000000410107981 */ /* 0x000f28000c2e1b00 */
[----:B------:R-:W3:Y:S01]  /*01c0*/  LDG.E.64 R4, desc[UR4][R4.64] ;  /* 0x0000000404047981 */ /* 0x000ee2000c1e1b00 */
[----:B------:R-:W-:-:S04]  /*01d0*/  IMAD.WIDE R12, R10, 0x4, R12 ;  /* 0x000000040a0c7825 */ /* 0x000fc800078e020c */
[----:B------:R-:W-:Y:S02]  /*01e0*/  IMAD.WIDE R10, R0, 0x4, R8 ;  /* 0x00000004000a7825 */ /* 0x000fe400078e0208 */
[----:B------:R-:W5:Y:S04]  /*01f0*/  LDG.E.64 R8, desc[UR4][R12.64] ;  /* 0x000000040c087981 */ /* 0x000f68000c1e1b00 */
[----:B------:R-:W5:Y:S01]  /*0200*/  LDG.E.EL.64 R10, desc[UR4][R10.64] ;  /* 0x000000040a0a7981 */ /* 0x000f62000c2e1b00 */
[----:B------:R-:W-:Y:S01]  /*0210*/  HFMA2.MMA R19, -RZ, RZ, 1.625, 0 ;  /* 0x3e800000ff137435 */ /* 0x000fe200000001ff */
[----:B--2---:R-:W-:Y:S01]  /*0220*/  FADD R2, R2, 9.9999997473787516356e-06 ;  /* 0x3727c5ac02027421 */ /* 0x004fe20000000000 */
[----:B------:R-:W-:-:S03]  /*0230*/  FADD R3, R3, 9.9999997473787516356e-06 ;  /* 0x3727c5ac03037421 */ /* 0x000fc60000000000 */
[----:B------:R-:W0:Y:S08]  /*0240*/  MUFU.SQRT R0, R2 ;  /* 0x0000000200007308 */ /* 0x000e300000002000 */
[----:B------:R-:W1:Y:S01]  /*0250*/  MUFU.SQRT R18, R3 ;  /* 0x0000000300127308 */ /* 0x000e620000002000 */
[C---:B0-----:R-:W-:Y:S02]  /*0260*/  FSETP.GT.AND P0, PT, R0.reuse, 8.50705917302346158658e+37, PT ;  /* 0x7e8000000000780b */ /* 0x041fe40003f04000 */
[----:B------:R-:W-:-:S02]  /*0270*/  FSETP.GEU.AND P2, PT, R0, 1.175494350822287508e-38, PT ;  /* 0x008000000000780b */ /* 0x000fc40003f4e000 */
[C---:B-1----:R-:W-:Y:S02]  /*0280*/  FSETP.GT.AND P1, PT, R18.reuse, 8.50705917302346158658e+37, PT ;  /* 0x7e8000001200780b */ /* 0x042fe40003f24000 */
[----:B------:R-:W-:-:S07]  /*0290*/  FSETP.GEU.AND P3, PT, R18, 1.175494350822287508e-38, PT ;  /* 0x008000001200780b */ /* 0x000fce0003f6e000 */
[----:B------:R-:W-:-:S04]  /*02a0*/  @P0 FMUL R0, R0, 0.25 ;  /* 0x3e80000000000820 */ /* 0x000fc80000400000 */
[----:B------:R-:W-:Y:S01]  /*02b0*/  @!P2 FMUL R0, R0, 16777216 ;  /* 0x4b8000000000a820 */ /* 0x000fe20000400000 */
[----:B------:R-:W-:-:S04]  /*02c0*/  @P1 FMUL R18, R18, 0.25 ;  /* 0x3e80000012121820 */ /* 0x000fc80000400000 */
[----:B------:R-:W-:Y:S01]  /*02d0*/  @!P3 FMUL R18, R18, 16777216 ;  /* 0x4b8000001212b820 */ /* 0x000fe20000400000 */
[----:B------:R-:W0:Y:S01]  /*02e0*/  MUFU.RCP R0, R0 ;  /* 0x0000000000007308 */ /* 0x000e220000001000 */
[----:B------:R-:W-:-:S07]  /*02f0*/  FSEL R3, R19, 1, P0 ;  /* 0x3f80000013037808 */ /* 0x000fce0000000000 */
[----:B------:R-:W1:Y:S01]  /*0300*/  MUFU.RCP R18, R18 ;  /* 0x0000001200127308 */ /* 0x000e620000001000 */
[----:B------:R-:W-:Y:S01]  /*0310*/  FSEL R19, R19, 1, P1 ;  /* 0x3f80000013137808 */ /* 0x000fe20000800000 */
[----:B------:R-:W-:-:S04]  /*0320*/  @!P2 FMUL R3, R3, 16777216 ;  /* 0x4b8000000303a820 */ /* 0x000fc80000400000 */
[----:B------:R-:W-:Y:S01]  /*0330*/  @!P3 FMUL R19, R19, 16777216 ;  /* 0x4b8000001313b820 */ /* 0x000fe20000400000 */
[----:B0-----:R-:W-:Y:S01]  /*0340*/  FMUL R3, R0, R3 ;  /* 0x0000000300037220 */ /* 0x001fe20000400000 */
[----:B---3--:R-:W-:Y:S01]  /*0350*/  FADD R5, R5, -R7 ;  /* 0x8000000705057221 */ /* 0x008fe20000000000 */
[----:B------:R-:W-:Y:S01]  /*0360*/  FADD R4, R4, -R6 ;  /* 0x8000000604047221 */ /* 0x000fe20000000000 */
[----:B-1----:R-:W-:-:S03]  /*0370*/  FMUL R0, R18, R19 ;  /* 0x0000001312007220 */ /* 0x002fc60000400000 */
[----:B------:R-:W-:Y:S01]  /*0380*/  FMUL R3, R4, R3 ;  /* 0x0000000304037220 */ /* 0x000fe20000400000 */
[----:B------:R-:W-:-:S03]  /*0390*/  FMUL R0, R5, R0 ;  /* 0x0000000005007220 */ /* 0x000fc60000400000 */
[----:B----4-:R-:W-:Y:S01]  /*03a0*/  FFMA R3, R14, R3, R16 ;  /* 0x000000030e037223 */ /* 0x010fe20000000010 */
[----:B------:R-:W-:-:S04]  /*03b0*/  FFMA R0, R15, R0, R17 ;  /* 0x000000000f007223 */ /* 0x000fc80000000011 */
[C---:B------:R-:W-:Y:S02]  /*03c0*/  FSETP.GEU.AND P0, PT, R3.reuse, RZ, PT ;  /* 0x000000ff0300720b */ /* 0x040fe40003f0e000 */
[----:B------:R-:W-:Y:S01]  /*03d0*/  FSETP.GEU.AND P1, PT, R0, RZ, PT ;  /* 0x000000ff0000720b */ /* 0x000fe20003f2e000 */
[----:B-----5:R-:W-:Y:S01]  /*03e0*/  FADD R8, R8, R10 ;  /* 0x0000000a08087221 */ /* 0x020fe20000000000 */
[----:B------:R-:W-:Y:S01]  /*03f0*/  FSEL R3, R3, RZ, P0 ;  /* 0x000000ff03037208 */ /* 0x000fe20000000000 */
[----:B------:R-:W-:Y:S01]  /*0400*/  FADD R9, R9, R11 ;  /* 0x0000000b09097221 */ /* 0x000fe20000000000 */
[----:B------:R-:W-:-:S03]  /*0410*/  FSEL R0, R0, RZ, P1 ;  /* 0x000000ff00007208 */ /* 0x000fc60000800000 */
[----:B------:R-:W-:Y:S02]  /*0420*/  FADD R8, R3, R8 ;  /* 0x0000000803087221 */ /* 0x000fe40000000000 */
[----:B------:R-:W-:-:S05]  /*0430*/  FADD R9, R0, R9 ;  /* 0x0000000900097221 */ /* 0x000fca0000000000 */
[----:B------:R-:W-:Y:S01]  /*0440*/  STG.E.64 desc[UR4][R12.64], R8 ;  /* 0x000000080c007986 */ /* 0x000fe2000c101b04 */
[----:B------:R-:W-:Y:S05]  /*0450*/  EXIT ;  /* 0x000000000000794d */ /* 0x000fea0003800000 */
.L_x_0:
[----:B------:R-:W-:-:S00]  /*0460*/  BRA `(.L_x_0) ;  /* 0xfffffffc00fc7947 */ /* 0x000fc0000383ffff */
[----:B------:R-:W-:-:S00]  /*0470*/  NOP ;  /* 0x0000000000007918 */ /* 0x000fc00000000000 */
        /* <DEDUP_REMOVED lines=8> */
.L_x_1:


//--------------------- .nv.global.init           --------------------------
	.section	.nv.global.init,"aw",@progbits
.nv.global.init:
	.type		_$_str,@object
	.size		_$_str,(_$_str_$_2 - _$_str)
_$_str:
        /*0000*/ 	.byte	0x5f, 0x5f, 0x43, 0x55, 0x44, 0x41, 0x5f, 0x46, 0x54, 0x5a, 0x00
	.type		_$_str_$_2,@object
	.size		_$_str_$_2,(.L_1 - _$_str_$_2)
_$_str_$_2:
        /*000b*/ 	.byte	0x5f, 0x5f, 0x43, 0x55, 0x44, 0x41, 0x5f, 0x50, 0x52, 0x45, 0x43, 0x5f, 0x53, 0x51, 0x52, 0x54
        /*001b*/ 	.byte	0x00
.L_1:


//--------------------- .nv.constant0.triton_poi_fused__native_batch_norm_legit_no_training_add_convolution_relu_16 --------------------------
	.section	.nv.constant0.triton_poi_fused__native_batch_norm_legit_no_training_add_convolution_relu_16,"a",@progbits
	.sectionflags	@""
	.align	4
.nv.constant0.triton_poi_fused__native_batch_norm_legit_no_training_add_convolution_relu_16:
	.zero		588
